//
// Generated by NVIDIA NVVM Compiler
//
// Compiler Build ID: CL-36424714
// Cuda compilation tools, release 13.0, V13.0.88
// Based on NVVM 20.0.0
//

.version 9.0
.target sm_100
.address_size 64

	// .globl	compute_mandelbrot

.visible .entry compute_mandelbrot(
	.param .u64 .ptr .align 1 compute_mandelbrot_param_0
)
{
	.reg .pred 	%p<10>;
	.reg .b16 	%rs<5>;
	.reg .b32 	%r<19>;
	.reg .b32 	%f<52>;
	.reg .b64 	%rd<5>;

	ld.param.u64 	%rd1, [compute_mandelbrot_param_0];
	mov.u32 	%r3, %ctaid.x;
	mov.u32 	%r4, %ntid.x;
	mov.u32 	%r5, %tid.x;
	mad.lo.s32 	%r1, %r3, %r4, %r5;
	mov.u32 	%r6, %ctaid.y;
	mov.u32 	%r7, %ntid.y;
	mov.u32 	%r8, %tid.y;
	mad.lo.s32 	%r9, %r6, %r7, %r8;
	setp.gt.s32 	%p1, %r1, 2559;
	setp.gt.u32 	%p2, %r9, 1439;
	or.pred  	%p3, %p1, %p2;
	@%p3 bra 	$L__BB0_4;
	cvt.rn.f32.s32 	%f12, %r1;
	div.rn.f32 	%f13, %f12, 0f451FF000;
	fma.rn.f32 	%f1, %f13, 0f40600000, 0fC0200000;
	cvt.rn.f32.u32 	%f14, %r9;
	div.rn.f32 	%f15, %f14, 0f44B3E000;
	fma.rn.f32 	%f2, %f15, 0f40000000, 0fBF800000;
	mov.b16 	%rs4, 0;
	mov.f32 	%f48, 0f00000000;
	mov.f32 	%f49, %f48;
	mov.f32 	%f50, %f48;
	mov.f32 	%f51, %f48;
$L__BB0_2:
	sub.f32 	%f16, %f49, %f48;
	add.f32 	%f7, %f1, %f16;
	add.f32 	%f17, %f51, %f51;
	fma.rn.f32 	%f50, %f17, %f50, %f2;
	add.s16 	%rs4, %rs4, 1;
	mul.f32 	%f49, %f7, %f7;
	mul.f32 	%f48, %f50, %f50;
	add.f32 	%f18, %f49, %f48;
	setp.lt.f32 	%p4, %f18, 0f40800000;
	setp.ne.s16 	%p5, %rs4, -1;
	and.pred  	%p6, %p4, %p5;
	mov.f32 	%f51, %f7;
	@%p6 bra 	$L__BB0_2;
	cvt.rn.f32.u16 	%f19, %rs4;
	add.f32 	%f20, %f19, 0f3F800000;
	setp.lt.f32 	%p7, %f20, 0f00800000;
	mul.f32 	%f21, %f20, 0f4B000000;
	selp.f32 	%f22, %f21, %f20, %p7;
	selp.f32 	%f23, 0fC1B80000, 0f00000000, %p7;
	mov.b32 	%r10, %f22;
	add.s32 	%r11, %r10, -1059760811;
	and.b32  	%r12, %r11, -8388608;
	sub.s32 	%r13, %r10, %r12;
	mov.b32 	%f24, %r13;
	cvt.rn.f32.s32 	%f25, %r12;
	fma.rn.f32 	%f26, %f25, 0f34000000, %f23;
	add.f32 	%f27, %f24, 0fBF800000;
	fma.rn.f32 	%f28, %f27, 0fBE055027, 0f3E1039F6;
	fma.rn.f32 	%f29, %f28, %f27, 0fBDF8CDCC;
	fma.rn.f32 	%f30, %f29, %f27, 0f3E0F2955;
	fma.rn.f32 	%f31, %f30, %f27, 0fBE2AD8B9;
	fma.rn.f32 	%f32, %f31, %f27, 0f3E4CED0B;
	fma.rn.f32 	%f33, %f32, %f27, 0fBE7FFF22;
	fma.rn.f32 	%f34, %f33, %f27, 0f3EAAAA78;
	fma.rn.f32 	%f35, %f34, %f27, 0fBF000000;
	mul.f32 	%f36, %f27, %f35;
	fma.rn.f32 	%f37, %f36, %f27, %f27;
	fma.rn.f32 	%f38, %f26, 0f3F317218, %f37;
	setp.gt.u32 	%p8, %r10, 2139095039;
	fma.rn.f32 	%f39, %f22, 0f7F800000, 0f7F800000;
	selp.f32 	%f40, %f39, %f38, %p8;
	setp.eq.f32 	%p9, %f22, 0f00000000;
	div.rn.f32 	%f41, %f40, 0f41317208;
	selp.f32 	%f42, 0fFF800000, %f41, %p9;
	mul.f32 	%f43, %f42, 0f477FFF00;
	cvt.rzi.u32.f32 	%r14, %f43;
	mul.f32 	%f44, %f42, 0f3F4CCCCD;
	mul.f32 	%f45, %f44, 0f477FFF00;
	cvt.rzi.u32.f32 	%r15, %f45;
	mul.f32 	%f46, %f42, 0f3F000000;
	mul.f32 	%f47, %f46, 0f477FFF00;
	cvt.rzi.u32.f32 	%r16, %f47;
	mad.lo.s32 	%r17, %r9, 2560, %r1;
	mul.lo.s32 	%r18, %r17, 3;
	cvta.to.global.u64 	%rd2, %rd1;
	mul.wide.s32 	%rd3, %r18, 2;
	add.s64 	%rd4, %rd2, %rd3;
	st.global.u16 	[%rd4], %r14;
	st.global.u16 	[%rd4+2], %r15;
	st.global.u16 	[%rd4+4], %r16;
$L__BB0_4:
	ret;

}


// ===== COMPILED SASS (sm_100) =====

	.target	sm_100

	.elftype	@"ET_EXEC"


//--------------------- .note.nv.tkinfo           --------------------------
	.section	.note.nv.tkinfo,"",@"SHT_NOTE"
	.sectionflags	@"SHF_NOTE_NV_TKINFO"
	.tkinfo
        /*0018*/ 	.word	0x00000002
        /*0030*/ 	.string	""
        /*0030*/ 	.string	"ptxas"
        /*0030*/ 	.string	"Cuda compilation tools, release 13.0, V13.0.88"
        /*0030*/ 	.string	"Build cuda_13.0.r13.0/compiler.36424714_0"
        /*0030*/ 	.string	"-arch sm_100 -m 64 "



//--------------------- .note.nv.cuinfo           --------------------------
	.section	.note.nv.cuinfo,"",@"SHT_NOTE"
	.sectionflags	@"SHF_NOTE_NV_CUINFO"
        /*0018*/ 	.short	0x0002
        /*001a*/ 	.short	0x0064
        /*001c*/ 	.short	0x0082
	.zero		2


//--------------------- .nv.info                  --------------------------
	.section	.nv.info,"",@"SHT_CUDA_INFO"
	.align	4


	//----- nvinfo : EIATTR_REGCOUNT
	.align		4
        /*0000*/ 	.byte	0x04, 0x2f
        /*0002*/ 	.short	(.L_1 - .L_0)
	.align		4
.L_0:
        /*0004*/ 	.word	index@(compute_mandelbrot)
        /*0008*/ 	.word	0x00000011


	//----- nvinfo : EIATTR_FRAME_SIZE
	.align		4
.L_1:
        /*000c*/ 	.byte	0x04, 0x11
        /*000e*/ 	.short	(.L_3 - .L_2)
	.align		4
.L_2:
        /*0010*/ 	.word	index@($__internal_0_$__cuda_sm3x_div_rn_noftz_f32_slowpath)
        /*0014*/ 	.word	0x00000000


	//----- nvinfo : EIATTR_FRAME_SIZE
	.align		4
.L_3:
        /*0018*/ 	.byte	0x04, 0x11
        /*001a*/ 	.short	(.L_5 - .L_4)
	.align		4
.L_4:
        /*001c*/ 	.word	index@(compute_mandelbrot)
        /*0020*/ 	.word	0x00000000


	//----- nvinfo : EIATTR_MIN_STACK_SIZE
	.align		4
.L_5:
        /*0024*/ 	.byte	0x04, 0x12
        /*0026*/ 	.short	(.L_7 - .L_6)
	.align		4
.L_6:
        /*0028*/ 	.word	index@(compute_mandelbrot)
        /*002c*/ 	.word	0x00000000
.L_7:


//--------------------- .nv.compat                --------------------------
	.section	.nv.compat,"",@"SHT_CUDA_COMPAT_INFO"
	.align	4
        /*0000*/ 	.byte	0x02, 0x09, 0x00, 0x00, 0x02, 0x02, 0x01, 0x00, 0x02, 0x05, 0x05, 0x00, 0x03, 0x07, 0x01, 0x01
        /*0010*/ 	.byte	0x02, 0x03, 0x00, 0x00, 0x02, 0x06, 0x01, 0x00, 0x04, 0x0b, 0x08, 0x00, 0x01, 0x00, 0x00, 0x00
        /*0020*/ 	.byte	0x00, 0x00, 0x00, 0x00


//--------------------- .nv.info.compute_mandelbrot --------------------------
	.section	.nv.info.compute_mandelbrot,"",@"SHT_CUDA_INFO"
	.sectionflags	@""
	.align	4


	//----- nvinfo : EIATTR_CUDA_API_VERSION
	.align		4
        /*0000*/ 	.byte	0x04, 0x37
        /*0002*/ 	.short	(.L_9 - .L_8)
.L_8:
        /*0004*/ 	.word	0x00000082


	//----- nvinfo : EIATTR_KPARAM_INFO
	.align		4
.L_9:
        /*0008*/ 	.byte	0x04, 0x17
        /*000a*/ 	.short	(.L_11 - .L_10)
.L_10:
        /*000c*/ 	.word	0x00000000
        /*0010*/ 	.short	0x0000
        /*0012*/ 	.short	0x0000
        /*0014*/ 	.byte	0x00, 0xf5, 0x21, 0x00


	//----- nvinfo : EIATTR_SPARSE_MMA_MASK
	.align		4
.L_11:
        /*0018*/ 	.byte	0x03, 0x50
        /*001a*/ 	.short	0x0000


	//----- nvinfo : EIATTR_MAXREG_COUNT
	.align		4
        /*001c*/ 	.byte	0x03, 0x1b
        /*001e*/ 	.short	0x00ff


	//----- nvinfo : EIATTR_MERCURY_ISA_VERSION
	.align		4
        /*0020*/ 	.byte	0x03, 0x5f
        /*0022*/ 	.short	0x0101


	//----- nvinfo : EIATTR_VRC_CTA_INIT_COUNT
	.align		4
        /*0024*/ 	.byte	0x02, 0x4a
	.zero		1
	.zero		1


	//----- nvinfo : EIATTR_EXIT_INSTR_OFFSETS
	.align		4
        /*0028*/ 	.byte	0x04, 0x1c
        /*002a*/ 	.short	(.L_13 - .L_12)


	//   ....[0]....
.L_12:
        /*002c*/ 	.word	0x000000b0


	//   ....[1]....
        /*0030*/ 	.word	0x000007b0


	//----- nvinfo : EIATTR_CRS_STACK_SIZE
	.align		4
.L_13:
        /*0034*/ 	.byte	0x04, 0x1e
        /*0036*/ 	.short	(.L_15 - .L_14)
.L_14:
        /*0038*/ 	.word	0x00000000


	//----- nvinfo : EIATTR_CBANK_PARAM_SIZE
	.align		4
.L_15:
        /*003c*/ 	.byte	0x03, 0x19
        /*003e*/ 	.short	0x0008


	//----- nvinfo : EIATTR_PARAM_CBANK
	.align		4
        /*0040*/ 	.byte	0x04, 0x0a
        /*0042*/ 	.short	(.L_17 - .L_16)
	.align		4
.L_16:
        /*0044*/ 	.word	index@(.nv.constant0.compute_mandelbrot)
        /*0048*/ 	.short	0x0380
        /*004a*/ 	.short	0x0008


	//----- nvinfo : EIATTR_SW_WAR
	.align		4
.L_17:
        /*004c*/ 	.byte	0x04, 0x36
        /*004e*/ 	.short	(.L_19 - .L_18)
.L_18:
        /*0050*/ 	.word	0x00000008
.L_19:


//--------------------- .nv.callgraph             --------------------------
	.section	.nv.callgraph,"",@"SHT_CUDA_CALLGRAPH"
	.align	4
	.sectionentsize	8
	.align		4
        /*0000*/ 	.word	0x00000000
	.align		4
        /*0004*/ 	.word	0xffffffff
	.align		4
        /*0008*/ 	.word	0x00000000
	.align		4
        /*000c*/ 	.word	0xfffffffe
	.align		4
        /*0010*/ 	.word	0x00000000
	.align		4
        /*0014*/ 	.word	0xfffffffd
	.align		4
        /*0018*/ 	.word	0x00000000
	.align		4
        /*001c*/ 	.word	0xfffffffc


//--------------------- .text.compute_mandelbrot  --------------------------
	.section	.text.compute_mandelbrot,"ax",@progbits
	.align	128
        .global         compute_mandelbrot
        .type           compute_mandelbrot,@function
        .size           compute_mandelbrot,(.L_x_20 - compute_mandelbrot)
        .other          compute_mandelbrot,@"STO_CUDA_ENTRY STV_DEFAULT"
compute_mandelbrot:
.text.compute_mandelbrot:
[----:B------:R-:W-:Y:S01]  /*0000*/  LDC R1, c[0x0][0x37c] ;  /* 0x0000df00ff017b82 */ /* 0x000fe20000000800 */
[----:B------:R-:W0:Y:S07]  /*0010*/  S2R R0, SR_TID.Y ;  /* 0x0000000000007919 */ /* 0x000e2e0000002200 */
[----:B------:R-:W1:Y:S01]  /*0020*/  LDC R2, c[0x0][0x360] ;  /* 0x0000d800ff027b82 */ /* 0x000e620000000800 */
[----:B------:R-:W1:Y:S07]  /*0030*/  S2R R3, SR_TID.X ;  /* 0x0000000000037919 */ /* 0x000e6e0000002100 */
[----:B------:R-:W0:Y:S08]  /*0040*/  S2UR UR5, SR_CTAID.Y ;  /* 0x00000000000579c3 */ /* 0x000e300000002600 */
[----:B------:R-:W0:Y:S08]  /*0050*/  LDC R5, c[0x0][0x364] ;  /* 0x0000d900ff057b82 */ /* 0x000e300000000800 */
[----:B------:R-:W1:Y:S01]  /*0060*/  S2UR UR4, SR_CTAID.X ;  /* 0x00000000000479c3 */ /* 0x000e620000002500 */
[----:B0-----:R-:W-:-:S05]  /*0070*/  IMAD R5, R5, UR5, R0 ;  /* 0x0000000505057c24 */ /* 0x001fca000f8e0200 */
[----:B------:R-:W-:Y:S01]  /*0080*/  ISETP.GT.U32.AND P0, PT, R5, 0x59f, PT ;  /* 0x0000059f0500780c */ /* 0x000fe20003f04070 */
[----:B-1----:R-:W-:-:S05]  /*0090*/  IMAD R2, R2, UR4, R3 ;  /* 0x0000000402027c24 */ /* 0x002fca000f8e0203 */
[----:B------:R-:W-:-:S13]  /*00a0*/  ISETP.GT.OR P0, PT, R2, 0x9ff, P0 ;  /* 0x000009ff0200780c */ /* 0x000fda0000704670 */
[----:B------:R-:W-:Y:S05]  /*00b0*/  @P0 EXIT ;  /* 0x000000000000094d */ /* 0x000fea0003800000 */
[----:B------:R-:W-:Y:S01]  /*00c0*/  I2FP.F32.S32 R0, R2 ;  /* 0x0000000200007245 */ /* 0x000fe20000201400 */
[----:B------:R-:W-:Y:S01]  /*00d0*/  IMAD.MOV.U32 R4, RZ, RZ, 0x39cce14a ;  /* 0x39cce14aff047424 */ /* 0x000fe200078e00ff */
[----:B------:R-:W-:Y:S01]  /*00e0*/  BSSY.RECONVERGENT B0, `(.L_x_0) ;  /* 0x000000d000007945 */ /* 0x000fe20003800200 */
[----:B------:R-:W-:Y:S01]  /*00f0*/  IMAD.MOV.U32 R3, RZ, RZ, 0x451ff000 ;  /* 0x451ff000ff037424 */ /* 0x000fe200078e00ff */
[----:B------:R-:W0:Y:S03]  /*0100*/  FCHK P0, R0, 2559 ;  /* 0x451ff00000007902 */ /* 0x000e260000000000 */
[----:B------:R-:W-:-:S04]  /*0110*/  FFMA R3, R4, -R3, 1 ;  /* 0x3f80000004037423 */ /* 0x000fc80000000803 */
[----:B------:R-:W-:-:S04]  /*0120*/  FFMA R3, R3, R4, 0.00039077765541151165962 ;  /* 0x39cce14a03037423 */ /* 0x000fc80000000004 */
[----:B------:R-:W-:-:S04]  /*0130*/  FFMA R4, R0, R3, RZ ;  /* 0x0000000300047223 */ /* 0x000fc800000000ff */
[----:B------:R-:W-:-:S04]  /*0140*/  FFMA R6, R4, -2559, R0 ;  /* 0xc51ff00004067823 */ /* 0x000fc80000000000 */
[----:B------:R-:W-:Y:S01]  /*0150*/  FFMA R4, R3, R6, R4 ;  /* 0x0000000603047223 */ /* 0x000fe20000000004 */
[----:B0-----:R-:W-:Y:S06]  /*0160*/  @!P0 BRA `(.L_x_1) ;  /* 0x0000000000108947 */ /* 0x001fec0003800000 */
[----:B------:R-:W-:Y:S01]  /*0170*/  HFMA2 R3, -RZ, RZ, 5.12109375, -8192 ;  /* 0x451ff000ff037431 */ /* 0x000fe200000001ff */
[----:B------:R-:W-:-:S07]  /*0180*/  MOV R6, 0x1a0 ;  /* 0x000001a000067802 */ /* 0x000fce0000000f00 */
[----:B------:R-:W-:Y:S05]  /*0190*/  CALL.REL.NOINC `($__internal_0_$__cuda_sm3x_div_rn_noftz_f32_slowpath) ;  /* 0x0000000400887944 */ /* 0x000fea0003c00000 */
[----:B------:R-:W-:-:S07]  /*01a0*/  IMAD.MOV.U32 R4, RZ, RZ, R3 ;  /* 0x000000ffff047224 */ /* 0x000fce00078e0003 */
.L_x_1:
[----:B------:R-:W-:Y:S05]  /*01b0*/  BSYNC.RECONVERGENT B0 ;  /* 0x0000000000007941 */ /* 0x000fea0003800200 */
.L_x_0:
[----:B------:R-:W-:Y:S01]  /*01c0*/  MOV R6, 0x3a362bc4 ;  /* 0x3a362bc400067802 */ /* 0x000fe20000000f00 */
[----:B------:R-:W-:Y:S01]  /*01d0*/  IMAD.MOV.U32 R3, RZ, RZ, 0x44b3e000 ;  /* 0x44b3e000ff037424 */ /* 0x000fe200078e00ff */
[----:B------:R-:W-:Y:S01]  /*01e0*/  I2FP.F32.U32 R0, R5 ;  /* 0x0000000500007245 */ /* 0x000fe20000201000 */
[----:B------:R-:W-:Y:S01]  /*01f0*/  HFMA2 R9, -RZ, RZ, 2.1875, 0 ;  /* 0x40600000ff097431 */ /* 0x000fe200000001ff */
[----:B------:R-:W-:Y:S01]  /*0200*/  BSSY.RECONVERGENT B0, `(.L_x_2) ;  /* 0x000000c000007945 */ /* 0x000fe20003800200 */
[----:B------:R-:W-:Y:S01]  /*0210*/  FFMA R3, R6, -R3, 1 ;  /* 0x3f80000006037423 */ /* 0x000fe20000000803 */
[----:B------:R-:W0:Y:S03]  /*0220*/  FCHK P0, R0, 1439 ;  /* 0x44b3e00000007902 */ /* 0x000e260000000000 */
[----:B------:R-:W-:-:S04]  /*0230*/  FFMA R3, R3, R6, 0.00069492706097662448883 ;  /* 0x3a362bc403037423 */ /* 0x000fc80000000006 */
[----:B------:R-:W-:Y:S01]  /*0240*/  FFMA R6, R0, R3, RZ ;  /* 0x0000000300067223 */ /* 0x000fe200000000ff */
[----:B------:R-:W-:-:S03]  /*0250*/  FFMA R4, R4, R9, -2.5 ;  /* 0xc020000004047423 */ /* 0x000fc60000000009 */
[----:B------:R-:W-:-:S04]  /*0260*/  FFMA R7, R6, -1439, R0 ;  /* 0xc4b3e00006077823 */ /* 0x000fc80000000000 */
[----:B------:R-:W-:Y:S01]  /*0270*/  FFMA R3, R3, R7, R6 ;  /* 0x0000000703037223 */ /* 0x000fe20000000006 */
[----:B0-----:R-:W-:Y:S06]  /*0280*/  @!P0 BRA `(.L_x_3) ;  /* 0x00000000000c8947 */ /* 0x001fec0003800000 */
[----:B------:R-:W-:Y:S01]  /*0290*/  IMAD.MOV.U32 R3, RZ, RZ, 0x44b3e000 ;  /* 0x44b3e000ff037424 */ /* 0x000fe200078e00ff */
[----:B------:R-:W-:-:S07]  /*02a0*/  MOV R6, 0x2c0 ;  /* 0x000002c000067802 */ /* 0x000fce0000000f00 */
[----:B------:R-:W-:Y:S05]  /*02b0*/  CALL.REL.NOINC `($__internal_0_$__cuda_sm3x_div_rn_noftz_f32_slowpath) ;  /* 0x0000000400407944 */ /* 0x000fea0003c00000 */
.L_x_3:
[----:B------:R-:W-:Y:S05]  /*02c0*/  BSYNC.RECONVERGENT B0 ;  /* 0x0000000000007941 */ /* 0x000fea0003800200 */
.L_x_2:
[----:B------:R-:W-:Y:S01]  /*02d0*/  MOV R8, 0x40000000 ;  /* 0x4000000000087802 */ /* 0x000fe20000000f00 */
[----:B------:R-:W-:Y:S01]  /*02e0*/  BSSY.RECONVERGENT B0, `(.L_x_4) ;  /* 0x0000012000007945 */ /* 0x000fe20003800200 */
[----:B------:R-:W-:Y:S02]  /*02f0*/  PRMT R0, RZ, 0x7610, R0 ;  /* 0x00007610ff007816 */ /* 0x000fe40000000000 */
[----:B------:R-:W-:Y:S01]  /*0300*/  CS2R R6, SRZ ;  /* 0x0000000000067805 */ /* 0x000fe2000001ff00 */
[----:B------:R-:W-:Y:S01]  /*0310*/  FFMA R11, R3, R8, -1 ;  /* 0xbf800000030b7423 */ /* 0x000fe20000000008 */
[----:B------:R-:W-:Y:S02]  /*0320*/  HFMA2 R8, -RZ, RZ, 0, 0 ;  /* 0x00000000ff087431 */ /* 0x000fe400000001ff */
[----:B------:R-:W-:-:S07]  /*0330*/  IMAD.MOV.U32 R3, RZ, RZ, RZ ;  /* 0x000000ffff037224 */ /* 0x000fce00078e00ff */
.L_x_5:
[----:B------:R-:W-:Y:S01]  /*0340*/  FADD R3, R3, -R6 ;  /* 0x8000000603037221 */ /* 0x000fe20000000000 */
[----:B------:R-:W-:Y:S01]  /*0350*/  FADD R6, R8, R8 ;  /* 0x0000000808067221 */ /* 0x000fe20000000000 */
[----:B------:R-:W-:Y:S02]  /*0360*/  VIADD R0, R0, 0x1 ;  /* 0x0000000100007836 */ /* 0x000fe40000000000 */
[----:B------:R-:W-:Y:S01]  /*0370*/  FADD R8, R4, R3 ;  /* 0x0000000304087221 */ /* 0x000fe20000000000 */
[----:B------:R-:W-:Y:S02]  /*0380*/  FFMA R7, R6, R7, R11 ;  /* 0x0000000706077223 */ /* 0x000fe4000000000b */
[----:B------:R-:W-:Y:S01]  /*0390*/  PRMT R9, R0, 0x9910, RZ ;  /* 0x0000991000097816 */ /* 0x000fe200000000ff */
[----:B------:R-:W-:Y:S01]  /*03a0*/  FMUL R3, R8, R8 ;  /* 0x0000000808037220 */ /* 0x000fe20000400000 */
[----:B------:R-:W-:Y:S02]  /*03b0*/  FMUL R6, R7, R7 ;  /* 0x0000000707067220 */ /* 0x000fe40000400000 */
[----:B------:R-:W-:-:S02]  /*03c0*/  ISETP.NE.AND P0, PT, R9, -0x1, PT ;  /* 0xffffffff0900780c */ /* 0x000fc40003f05270 */
[----:B------:R-:W-:-:S05]  /*03d0*/  FADD R10, R3, R6 ;  /* 0x00000006030a7221 */ /* 0x000fca0000000000 */
[----:B------:R-:W-:-:S13]  /*03e0*/  FSETP.LT.AND P1, PT, R10, 4, PT ;  /* 0x408000000a00780b */ /* 0x000fda0003f21000 */
[----:B------:R-:W-:Y:S05]  /*03f0*/  @P0 BRA P1, `(.L_x_5) ;  /* 0xfffffffc00d00947 */ /* 0x000fea000083ffff */
[----:B------:R-:W-:Y:S05]  /*0400*/  BSYNC.RECONVERGENT B0 ;  /* 0x0000000000007941 */ /* 0x000fea0003800200 */
.L_x_4:
[----:B------:R-:W0:Y:S01]  /*0410*/  I2F.U16 R0, R0 ;  /* 0x0000000000007306 */ /* 0x000e220000101000 */
[----:B------:R-:W-:Y:S01]  /*0420*/  MOV R7, 0x3e055027 ;  /* 0x3e05502700077802 */ /* 0x000fe20000000f00 */
[----:B------:R-:W1:Y:S01]  /*0430*/  LDCU.64 UR4, c[0x0][0x358] ;  /* 0x00006b00ff0477ac */ /* 0x000e620008000a00 */
[----:B------:R-:W-:Y:S01]  /*0440*/  BSSY.RECONVERGENT B0, `(.L_x_6) ;  /* 0x0000026000007945 */ /* 0x000fe20003800200 */
[----:B0-----:R-:W-:-:S05]  /*0450*/  FADD R3, R0, 1 ;  /* 0x3f80000000037421 */ /* 0x001fca0000000000 */
[----:B------:R-:W-:-:S04]  /*0460*/  FSETP.GEU.AND P0, PT, R3, 1.175494350822287508e-38, PT ;  /* 0x008000000300780b */ /* 0x000fc80003f0e000 */
[----:B------:R-:W-:-:S09]  /*0470*/  FSEL R0, RZ, -23, P0 ;  /* 0xc1b80000ff007808 */ /* 0x000fd20000000000 */
[----:B------:R-:W-:-:S05]  /*0480*/  @!P0 FMUL R3, R3, 8388608 ;  /* 0x4b00000003038820 */ /* 0x000fca0000400000 */
[C---:B------:R-:W-:Y:S02]  /*0490*/  IADD3 R4, PT, PT, R3.reuse, -0x3f2aaaab, RZ ;  /* 0xc0d5555503047810 */ /* 0x040fe40007ffe0ff */
[C---:B------:R-:W-:Y:S02]  /*04a0*/  ISETP.GT.U32.AND P0, PT, R3.reuse, 0x7f7fffff, PT ;  /* 0x7f7fffff0300780c */ /* 0x040fe40003f04070 */
[----:B------:R-:W-:Y:S02]  /*04b0*/  LOP3.LUT R4, R4, 0xff800000, RZ, 0xc0, !PT ;  /* 0xff80000004047812 */ /* 0x000fe400078ec0ff */
[----:B------:R-:W-:-:S03]  /*04c0*/  FSETP.NEU.AND P2, PT, R3, RZ, PT ;  /* 0x000000ff0300720b */ /* 0x000fc60003f4d000 */
[----:B------:R-:W-:-:S04]  /*04d0*/  IMAD.IADD R6, R3, 0x1, -R4 ;  /* 0x0000000103067824 */ /* 0x000fc800078e0a04 */
[----:B------:R-:W-:-:S04]  /*04e0*/  FADD R6, R6, -1 ;  /* 0xbf80000006067421 */ /* 0x000fc80000000000 */
[----:B------:R-:W-:-:S04]  /*04f0*/  FFMA R7, R6, -R7, 0.14084610342979431152 ;  /* 0x3e1039f606077423 */ /* 0x000fc80000000807 */
[----:B------:R-:W-:-:S04]  /*0500*/  FFMA R7, R6, R7, -0.12148627638816833496 ;  /* 0xbdf8cdcc06077423 */ /* 0x000fc80000000007 */
[----:B------:R-:W-:-:S04]  /*0510*/  FFMA R7, R6, R7, 0.13980610668659210205 ;  /* 0x3e0f295506077423 */ /* 0x000fc80000000007 */
[----:B------:R-:W-:-:S04]  /*0520*/  FFMA R7, R6, R7, -0.16684235632419586182 ;  /* 0xbe2ad8b906077423 */ /* 0x000fc80000000007 */
[----:B------:R-:W-:-:S04]  /*0530*/  FFMA R7, R6, R7, 0.20012299716472625732 ;  /* 0x3e4ced0b06077423 */ /* 0x000fc80000000007 */
[----:B------:R-:W-:-:S04]  /*0540*/  FFMA R7, R6, R7, -0.24999669194221496582 ;  /* 0xbe7fff2206077423 */ /* 0x000fc80000000007 */
[----:B------:R-:W-:-:S04]  /*0550*/  FFMA R7, R6, R7, 0.33333182334899902344 ;  /* 0x3eaaaa7806077423 */ /* 0x000fc80000000007 */
[C---:B------:R-:W-:Y:S01]  /*0560*/  FFMA R9, R6.reuse, R7, -0.5 ;  /* 0xbf00000006097423 */ /* 0x040fe20000000007 */
[----:B------:R-:W-:Y:S01]  /*0570*/  I2FP.F32.S32 R7, R4 ;  /* 0x0000000400077245 */ /* 0x000fe20000201400 */
[----:B------:R-:W-:Y:S02]  /*0580*/  HFMA2 R4, -RZ, RZ, 2.595703125, 12352 ;  /* 0x41317208ff047431 */ /* 0x000fe400000001ff */
[C---:B------:R-:W-:Y:S02]  /*0590*/  FMUL R9, R6.reuse, R9 ;  /* 0x0000000906097220 */ /* 0x040fe40000400000 */
[----:B------:R-:W-:Y:S01]  /*05a0*/  FFMA R0, R7, 1.1920928955078125e-07, R0 ;  /* 0x3400000007007823 */ /* 0x000fe20000000000 */
[----:B------:R-:W-:Y:S02]  /*05b0*/  IMAD.MOV.U32 R7, RZ, RZ, 0x3db8aa4c ;  /* 0x3db8aa4cff077424 */ /* 0x000fe400078e00ff */
[----:B------:R-:W-:Y:S01]  /*05c0*/  FFMA R9, R6, R9, R6 ;  /* 0x0000000906097223 */ /* 0x000fe20000000006 */
[----:B------:R-:W-:-:S03]  /*05d0*/  IMAD.MOV.U32 R6, RZ, RZ, 0x7f800000 ;  /* 0x7f800000ff067424 */ /* 0x000fc600078e00ff */
[----:B------:R-:W-:Y:S01]  /*05e0*/  FFMA R0, R0, 0.69314718246459960938, R9 ;  /* 0x3f31721800007823 */ /* 0x000fe20000000009 */
[----:B------:R-:W-:Y:S01]  /*05f0*/  @P0 FFMA R0, R3, R6, +INF ;  /* 0x7f80000003000423 */ /* 0x000fe20000000006 */
[----:B------:R-:W-:-:S03]  /*0600*/  FFMA R4, R7, -R4, 1 ;  /* 0x3f80000007047423 */ /* 0x000fc60000000804 */
[----:B------:R-:W0:Y:S01]  /*0610*/  FCHK P0, R0, 11.09033966064453125 ;  /* 0x4131720800007902 */ /* 0x000e220000000000 */
[----:B------:R-:W-:-:S04]  /*0620*/  FFMA R7, R4, R7, 0.090168565511703491211 ;  /* 0x3db8aa4c04077423 */ /* 0x000fc80000000007 */
[----:B------:R-:W-:-:S04]  /*0630*/  FFMA R4, R0, R7, RZ ;  /* 0x0000000700047223 */ /* 0x000fc800000000ff */
[----:B------:R-:W-:-:S04]  /*0640*/  FFMA R3, R4, -11.09033966064453125, R0 ;  /* 0xc131720804037823 */ /* 0x000fc80000000000 */
[----:B------:R-:W-:Y:S01]  /*0650*/  FFMA R3, R7, R3, R4 ;  /* 0x0000000307037223 */ /* 0x000fe20000000004 */
[----:B01----:R-:W-:Y:S06]  /*0660*/  @!P0 BRA `(.L_x_7) ;  /* 0x00000000000c8947 */ /* 0x003fec0003800000 */
[----:B------:R-:W-:Y:S02]  /*0670*/  MOV R3, 0x41317208 ;  /* 0x4131720800037802 */ /* 0x000fe40000000f00 */
[----:B------:R-:W-:-:S07]  /*0680*/  MOV R6, 0x6a0 ;  /* 0x000006a000067802 */ /* 0x000fce0000000f00 */
[----:B------:R-:W-:Y:S05]  /*0690*/  CALL.REL.NOINC `($__internal_0_$__cuda_sm3x_div_rn_noftz_f32_slowpath) ;  /* 0x0000000000487944 */ /* 0x000fea0003c00000 */
.L_x_7:
[----:B------:R-:W-:Y:S05]  /*06a0*/  BSYNC.RECONVERGENT B0 ;  /* 0x0000000000007941 */ /* 0x000fea0003800200 */
.L_x_6:
[----:B------:R-:W-:Y:S01]  /*06b0*/  FSEL R3, R3, -INF , P2 ;  /* 0xff80000003037808 */ /* 0x000fe20001000000 */
[----:B------:R-:W0:Y:S01]  /*06c0*/  LDC.64 R6, c[0x0][0x380] ;  /* 0x0000e000ff067b82 */ /* 0x000e220000000a00 */
[----:B------:R-:W-:-:S03]  /*06d0*/  IMAD R2, R5, 0xa00, R2 ;  /* 0x00000a0005027824 */ /* 0x000fc600078e0202 */
[C---:B------:R-:W-:Y:S01]  /*06e0*/  FMUL R0, R3.reuse, 65535 ;  /* 0x477fff0003007820 */ /* 0x040fe20000400000 */
[C---:B------:R-:W-:Y:S01]  /*06f0*/  FMUL R4, R3.reuse, 0.80000001192092895508 ;  /* 0x3f4ccccd03047820 */ /* 0x040fe20000400000 */
[----:B------:R-:W-:Y:S02]  /*0700*/  FMUL R3, R3, 0.5 ;  /* 0x3f00000003037820 */ /* 0x000fe40000400000 */
[----:B------:R-:W1:Y:S01]  /*0710*/  F2I.U32.TRUNC.NTZ R9, R0 ;  /* 0x0000000000097305 */ /* 0x000e62000020f000 */
[----:B------:R-:W-:Y:S01]  /*0720*/  FMUL R4, R4, 65535 ;  /* 0x477fff0004047820 */ /* 0x000fe20000400000 */
[----:B------:R-:W-:Y:S01]  /*0730*/  FMUL R8, R3, 65535 ;  /* 0x477fff0003087820 */ /* 0x000fe20000400000 */
[----:B------:R-:W-:-:S05]  /*0740*/  IMAD R3, R2, 0x3, RZ ;  /* 0x0000000302037824 */ /* 0x000fca00078e02ff */
[----:B------:R-:W2:Y:S08]  /*0750*/  F2I.U32.TRUNC.NTZ R11, R4 ;  /* 0x00000004000b7305 */ /* 0x000eb0000020f000 */
[----:B------:R-:W3:Y:S01]  /*0760*/  F2I.U32.TRUNC.NTZ R5, R8 ;  /* 0x0000000800057305 */ /* 0x000ee2000020f000 */
[----:B0-----:R-:W-:-:S05]  /*0770*/  IMAD.WIDE R2, R3, 0x2, R6 ;  /* 0x0000000203027825 */ /* 0x001fca00078e0206 */
[----:B-1----:R-:W-:Y:S04]  /*0780*/  STG.E.U16 desc[UR4][R2.64], R9 ;  /* 0x0000000902007986 */ /* 0x002fe8000c101504 */
[----:B--2---:R-:W-:Y:S04]  /*0790*/  STG.E.U16 desc[UR4][R2.64+0x2], R11 ;  /* 0x0000020b02007986 */ /* 0x004fe8000c101504 */
[----:B---3--:R-:W-:Y:S01]  /*07a0*/  STG.E.U16 desc[UR4][R2.64+0x4], R5 ;  /* 0x0000040502007986 */ /* 0x008fe2000c101504 */
[----:B------:R-:W-:Y:S05]  /*07b0*/  EXIT ;  /* 0x000000000000794d */ /* 0x000fea0003800000 */
        .weak           $__internal_0_$__cuda_sm3x_div_rn_noftz_f32_slowpath
        .type           $__internal_0_$__cuda_sm3x_div_rn_noftz_f32_slowpath,@function
        .size           $__internal_0_$__cuda_sm3x_div_rn_noftz_f32_slowpath,(.L_x_20 - $__internal_0_$__cuda_sm3x_div_rn_noftz_f32_slowpath)
$__internal_0_$__cuda_sm3x_div_rn_noftz_f32_slowpath:
[----:B------:R-:W-:Y:S01]  /*07c0*/  SHF.R.U32.HI R8, RZ, 0x17, R3 ;  /* 0x00000017ff087819 */ /* 0x000fe20000011603 */
[----:B------:R-:W-:Y:S01]  /*07d0*/  BSSY.RECONVERGENT B1, `(.L_x_8) ;  /* 0x0000062000017945 */ /* 0x000fe20003800200 */
[----:B------:R-:W-:Y:S02]  /*07e0*/  SHF.R.U32.HI R7, RZ, 0x17, R0 ;  /* 0x00000017ff077819 */ /* 0x000fe40000011600 */
[----:B------:R-:W-:Y:S02]  /*07f0*/  LOP3.LUT R12, R8, 0xff, RZ, 0xc0, !PT ;  /* 0x000000ff080c7812 */ /* 0x000fe400078ec0ff */
[----:B------:R-:W-:-:S03]  /*0800*/  LOP3.LUT R10, R7, 0xff, RZ, 0xc0, !PT ;  /* 0x000000ff070a7812 */ /* 0x000fc600078ec0ff */
[----:B------:R-:W-:Y:S01]  /*0810*/  VIADD R9, R12, 0xffffffff ;  /* 0xffffffff0c097836 */ /* 0x000fe20000000000 */
[----:B------:R-:W-:-:S04]  /*0820*/  IADD3 R8, PT, PT, R10, -0x1, RZ ;  /* 0xffffffff0a087810 */ /* 0x000fc80007ffe0ff */
[----:B------:R-:W-:-:S04]  /*0830*/  ISETP.GT.U32.AND P0, PT, R9, 0xfd, PT ;  /* 0x000000fd0900780c */ /* 0x000fc80003f04070 */
[----:B------:R-:W-:-:S13]  /*0840*/  ISETP.GT.U32.OR P0, PT, R8, 0xfd, P0 ;  /* 0x000000fd0800780c */ /* 0x000fda0000704470 */
[----:B------:R-:W-:Y:S01]  /*0850*/  @!P0 IMAD.MOV.U32 R7, RZ, RZ, RZ ;  /* 0x000000ffff078224 */ /* 0x000fe200078e00ff */
[----:B------:R-:W-:Y:S06]  /*0860*/  @!P0 BRA `(.L_x_9) ;  /* 0x00000000005c8947 */ /* 0x000fec0003800000 */
[----:B------:R-:W-:Y:S02]  /*0870*/  FSETP.GTU.FTZ.AND P0, PT, |R0|, +INF , PT ;  /* 0x7f8000000000780b */ /* 0x000fe40003f1c200 */
[----:B------:R-:W-:-:S04]  /*0880*/  FSETP.GTU.FTZ.AND P1, PT, |R3|, +INF , PT ;  /* 0x7f8000000300780b */ /* 0x000fc80003f3c200 */
[----:B------:R-:W-:-:S13]  /*0890*/  PLOP3.LUT P0, PT, P0, P1, PT, 0xf8, 0x8f ;  /* 0x00000000008f781c */ /* 0x000fda0000703f70 */
[----:B------:R-:W-:Y:S05]  /*08a0*/  @P0 BRA `(.L_x_10) ;  /* 0x00000004004c0947 */ /* 0x000fea0003800000 */
[----:B------:R-:W-:-:S13]  /*08b0*/  LOP3.LUT P0, RZ, R3, 0x7fffffff, R0, 0xc8, !PT ;  /* 0x7fffffff03ff7812 */ /* 0x000fda000780c800 */
[----:B------:R-:W-:Y:S05]  /*08c0*/  @!P0 BRA `(.L_x_11) ;  /* 0x00000004003c8947 */ /* 0x000fea0003800000 */
[C---:B------:R-:W-:Y:S02]  /*08d0*/  FSETP.NEU.FTZ.AND P3, PT, |R0|.reuse, +INF , PT ;  /* 0x7f8000000000780b */ /* 0x040fe40003f7d200 */
[----:B------:R-:W-:Y:S02]  /*08e0*/  FSETP.NEU.FTZ.AND P1, PT, |R3|, +INF , PT ;  /* 0x7f8000000300780b */ /* 0x000fe40003f3d200 */
[----:B------:R-:W-:-:S11]  /*08f0*/  FSETP.NEU.FTZ.AND P0, PT, |R0|, +INF , PT ;  /* 0x7f8000000000780b */ /* 0x000fd60003f1d200 */
[----:B------:R-:W-:Y:S05]  /*0900*/  @!P1 BRA !P3, `(.L_x_11) ;  /* 0x00000004002c9947 */ /* 0x000fea0005800000 */
[----:B------:R-:W-:-:S04]  /*0910*/  LOP3.LUT P3, RZ, R0, 0x7fffffff, RZ, 0xc0, !PT ;  /* 0x7fffffff00ff7812 */ /* 0x000fc8000786c0ff */
[----:B------:R-:W-:-:S13]  /*0920*/  PLOP3.LUT P1, PT, P1, P3, PT, 0x2f, 0xf2 ;  /* 0x0000000000f2781c */ /* 0x000fda0000f26577 */
[----:B------:R-:W-:Y:S05]  /*0930*/  @P1 BRA `(.L_x_12) ;  /* 0x0000000400181947 */ /* 0x000fea0003800000 */
[----:B------:R-:W-:-:S04]  /*0940*/  LOP3.LUT P1, RZ, R3, 0x7fffffff, RZ, 0xc0, !PT ;  /* 0x7fffffff03ff7812 */ /* 0x000fc8000782c0ff */
[----:B------:R-:W-:-:S13]  /*0950*/  PLOP3.LUT P0, PT, P0, P1, PT, 0x2f, 0xf2 ;  /* 0x0000000000f2781c */ /* 0x000fda0000702577 */
[----:B------:R-:W-:Y:S05]  /*0960*/  @P0 BRA `(.L_x_13) ;  /* 0x0000000400000947 */ /* 0x000fea0003800000 */
[----:B------:R-:W-:Y:S02]  /*0970*/  ISETP.GE.AND P0, PT, R8, RZ, PT ;  /* 0x000000ff0800720c */ /* 0x000fe40003f06270 */
[----:B------:R-:W-:-:S11]  /*0980*/  ISETP.GE.AND P1, PT, R9, RZ, PT ;  /* 0x000000ff0900720c */ /* 0x000fd60003f26270 */
[----:B------:R-:W-:Y:S01]  /*0990*/  @P0 MOV R7, RZ ;  /* 0x000000ff00070202 */ /* 0x000fe20000000f00 */
[----:B------:R-:W-:Y:S02]  /*09a0*/  @!P0 IMAD.MOV.U32 R7, RZ, RZ, -0x40 ;  /* 0xffffffc0ff078424 */ /* 0x000fe400078e00ff */
[----:B------:R-:W-:Y:S01]  /*09b0*/  @!P0 FFMA R0, R0, 1.84467440737095516160e+19, RZ ;  /* 0x5f80000000008823 */ /* 0x000fe200000000ff */
[----:B------:R-:W-:Y:S02]  /*09c0*/  @!P1 FFMA R3, R3, 1.84467440737095516160e+19, RZ ;  /* 0x5f80000003039823 */ /* 0x000fe400000000ff */
[----:B------:R-:W-:-:S07]  /*09d0*/  @!P1 IADD3 R7, PT, PT, R7, 0x40, RZ ;  /* 0x0000004007079810 */ /* 0x000fce0007ffe0ff */
.L_x_9:
[----:B------:R-:W-:Y:S01]  /*09e0*/  LEA R8, R12, 0xc0800000, 0x17 ;  /* 0xc08000000c087811 */ /* 0x000fe200078eb8ff */
[----:B------:R-:W-:Y:S04]  /*09f0*/  BSSY.RECONVERGENT B2, `(.L_x_14) ;  /* 0x0000036000027945 */ /* 0x000fe80003800200 */
[----:B------:R-:W-:Y:S01]  /*0a00*/  IMAD.IADD R8, R3, 0x1, -R8 ;  /* 0x0000000103087824 */ /* 0x000fe200078e0a08 */
[----:B------:R-:W-:-:S03]  /*0a10*/  IADD3 R3, PT, PT, R10, -0x7f, RZ ;  /* 0xffffff810a037810 */ /* 0x000fc60007ffe0ff */
[----:B------:R0:W1:Y:S01]  /*0a20*/  MUFU.RCP R9, R8 ;  /* 0x0000000800097308 */ /* 0x0000620000001000 */
[----:B------:R-:W-:Y:S01]  /*0a30*/  FADD.FTZ R11, -R8, -RZ ;  /* 0x800000ff080b7221 */ /* 0x000fe20000010100 */
[C---:B------:R-:W-:Y:S01]  /*0a40*/  IMAD R0, R3.reuse, -0x800000, R0 ;  /* 0xff80000003007824 */ /* 0x040fe200078e0200 */
[----:B0-----:R-:W-:-:S05]  /*0a50*/  IADD3 R8, PT, PT, R3, 0x7f, -R12 ;  /* 0x0000007f03087810 */ /* 0x001fca0007ffe80c */
[----:B------:R-:W-:Y:S02]  /*0a60*/  IMAD.IADD R8, R8, 0x1, R7 ;  /* 0x0000000108087824 */ /* 0x000fe400078e0207 */
[----:B-1----:R-:W-:-:S04]  /*0a70*/  FFMA R10, R9, R11, 1 ;  /* 0x3f800000090a7423 */ /* 0x002fc8000000000b */
[----:B------:R-:W-:-:S04]  /*0a80*/  FFMA R14, R9, R10, R9 ;  /* 0x0000000a090e7223 */ /* 0x000fc80000000009 */
[----:B------:R-:W-:-:S04]  /*0a90*/  FFMA R9, R0, R14, RZ ;  /* 0x0000000e00097223 */ /* 0x000fc800000000ff */
[----:B------:R-:W-:-:S04]  /*0aa0*/  FFMA R10, R11, R9, R0 ;  /* 0x000000090b0a7223 */ /* 0x000fc80000000000 */
[----:B------:R-:W-:-:S04]  /*0ab0*/  FFMA R9, R14, R10, R9 ;  /* 0x0000000a0e097223 */ /* 0x000fc80000000009 */
[----:B------:R-:W-:-:S04]  /*0ac0*/  FFMA R10, R11, R9, R0 ;  /* 0x000000090b0a7223 */ /* 0x000fc80000000000 */
[----:B------:R-:W-:-:S05]  /*0ad0*/  FFMA R0, R14, R10, R9 ;  /* 0x0000000a0e007223 */ /* 0x000fca0000000009 */
[----:B------:R-:W-:-:S04]  /*0ae0*/  SHF.R.U32.HI R3, RZ, 0x17, R0 ;  /* 0x00000017ff037819 */ /* 0x000fc80000011600 */
[----:B------:R-:W-:-:S04]  /*0af0*/  LOP3.LUT R3, R3, 0xff, RZ, 0xc0, !PT ;  /* 0x000000ff03037812 */ /* 0x000fc800078ec0ff */
[----:B------:R-:W-:-:S05]  /*0b00*/  IADD3 R11, PT, PT, R3, R8, RZ ;  /* 0x00000008030b7210 */ /* 0x000fca0007ffe0ff */
[----:B------:R-:W-:-:S05]  /*0b10*/  VIADD R3, R11, 0xffffffff ;  /* 0xffffffff0b037836 */ /* 0x000fca0000000000 */
[----:B------:R-:W-:-:S13]  /*0b20*/  ISETP.GE.U32.AND P0, PT, R3, 0xfe, PT ;  /* 0x000000fe0300780c */ /* 0x000fda0003f06070 */
[----:B------:R-:W-:Y:S05]  /*0b30*/  @!P0 BRA `(.L_x_15) ;  /* 0x0000000000808947 */ /* 0x000fea0003800000 */
[----:B------:R-:W-:-:S13]  /*0b40*/  ISETP.GT.AND P0, PT, R11, 0xfe, PT ;  /* 0x000000fe0b00780c */ /* 0x000fda0003f04270 */
[----:B------:R-:W-:Y:S05]  /*0b50*/  @P0 BRA `(.L_x_16) ;  /* 0x00000000006c0947 */ /* 0x000fea0003800000 */
[----:B------:R-:W-:-:S13]  /*0b60*/  ISETP.GE.AND P0, PT, R11, 0x1, PT ;  /* 0x000000010b00780c */ /* 0x000fda0003f06270 */
[----:B------:R-:W-:Y:S05]  /*0b70*/  @P0 BRA `(.L_x_17) ;  /* 0x0000000000740947 */ /* 0x000fea0003800000 */
[----:B------:R-:W-:Y:S02]  /*0b80*/  ISETP.GE.AND P0, PT, R11, -0x18, PT ;  /* 0xffffffe80b00780c */ /* 0x000fe40003f06270 */
[----:B------:R-:W-:-:S11]  /*0b90*/  LOP3.LUT R0, R0, 0x80000000, RZ, 0xc0, !PT ;  /* 0x8000000000007812 */ /* 0x000fd600078ec0ff */
[----:B------:R-:W-:Y:S05]  /*0ba0*/  @!P0 BRA `(.L_x_17) ;  /* 0x0000000000688947 */ /* 0x000fea0003800000 */
[CCC-:B------:R-:W-:Y:S01]  /*0bb0*/  FFMA.RZ R3, R14.reuse, R10.reuse, R9.reuse ;  /* 0x0000000a0e037223 */ /* 0x1c0fe2000000c009 */
[CCC-:B------:R-:W-:Y:S01]  /*0bc0*/  FFMA.RM R8, R14.reuse, R10.reuse, R9.reuse ;  /* 0x0000000a0e087223 */ /* 0x1c0fe20000004009 */
[C---:B------:R-:W-:Y:S02]  /*0bd0*/  ISETP.NE.AND P3, PT, R11.reuse, RZ, PT ;  /* 0x000000ff0b00720c */ /* 0x040fe40003f65270 */
[----:B------:R-:W-:Y:S02]  /*0be0*/  ISETP.NE.AND P1, PT, R11, RZ, PT ;  /* 0x000000ff0b00720c */ /* 0x000fe40003f25270 */
[----:B------:R-:W-:Y:S01]  /*0bf0*/  LOP3.LUT R7, R3, 0x7fffff, RZ, 0xc0, !PT ;  /* 0x007fffff03077812 */ /* 0x000fe200078ec0ff */
[----:B------:R-:W-:Y:S01]  /*0c00*/  FFMA.RP R3, R14, R10, R9 ;  /* 0x0000000a0e037223 */ /* 0x000fe20000008009 */
[----:B------:R-:W-:Y:S01]  /*0c10*/  IADD3 R10, PT, PT, R11, 0x20, RZ ;  /* 0x000000200b0a7810 */ /* 0x000fe20007ffe0ff */
[----:B------:R-:W-:Y:S01]  /*0c20*/  IMAD.MOV R9, RZ, RZ, -R11 ;  /* 0x000000ffff097224 */ /* 0x000fe200078e0a0b */
[----:B------:R-:W-:-:S02]  /*0c30*/  LOP3.LUT R7, R7, 0x800000, RZ, 0xfc, !PT ;  /* 0x0080000007077812 */ /* 0x000fc400078efcff */
[----:B------:R-:W-:Y:S02]  /*0c40*/  FSETP.NEU.FTZ.AND P0, PT, R3, R8, PT ;  /* 0x000000080300720b */ /* 0x000fe40003f1d000 */
[----:B------:R-:W-:Y:S02]  /*0c50*/  SHF.L.U32 R10, R7, R10, RZ ;  /* 0x0000000a070a7219 */ /* 0x000fe400000006ff */
[----:B------:R-:W-:Y:S02]  /*0c60*/  SEL R8, R9, RZ, P3 ;  /* 0x000000ff09087207 */ /* 0x000fe40001800000 */
[----:B------:R-:W-:Y:S02]  /*0c70*/  ISETP.NE.AND P1, PT, R10, RZ, P1 ;  /* 0x000000ff0a00720c */ /* 0x000fe40000f25270 */
[----:B------:R-:W-:Y:S02]  /*0c80*/  SHF.R.U32.HI R8, RZ, R8, R7 ;  /* 0x00000008ff087219 */ /* 0x000fe40000011607 */
[----:B------:R-:W-:-:S02]  /*0c90*/  PLOP3.LUT P0, PT, P0, P1, PT, 0xf8, 0x8f ;  /* 0x00000000008f781c */ /* 0x000fc40000703f70 */
[----:B------:R-:W-:Y:S02]  /*0ca0*/  SHF.R.U32.HI R10, RZ, 0x1, R8 ;  /* 0x00000001ff0a7819 */ /* 0x000fe40000011608 */
[----:B------:R-:W-:-:S04]  /*0cb0*/  SEL R3, RZ, 0x1, !P0 ;  /* 0x00000001ff037807 */ /* 0x000fc80004000000 */
[----:B------:R-:W-:-:S04]  /*0cc0*/  LOP3.LUT R3, R3, 0x1, R10, 0xf8, !PT ;  /* 0x0000000103037812 */ /* 0x000fc800078ef80a */
[----:B------:R-:W-:-:S04]  /*0cd0*/  LOP3.LUT R3, R3, R8, RZ, 0xc0, !PT ;  /* 0x0000000803037212 */ /* 0x000fc800078ec0ff */
[----:B------:R-:W-:-:S04]  /*0ce0*/  IADD3 R3, PT, PT, R10, R3, RZ ;  /* 0x000000030a037210 */ /* 0x000fc80007ffe0ff */
[----:B------:R-:W-:Y:S01]  /*0cf0*/  LOP3.LUT R0, R3, R0, RZ, 0xfc, !PT ;  /* 0x0000000003007212 */ /* 0x000fe200078efcff */
[----:B------:R-:W-:Y:S06]  /*0d00*/  BRA `(.L_x_17) ;  /* 0x0000000000107947 */ /* 0x000fec0003800000 */
.L_x_16:
[----:B------:R-:W-:-:S04]  /*0d10*/  LOP3.LUT R0, R0, 0x80000000, RZ, 0xc0, !PT ;  /* 0x8000000000007812 */ /* 0x000fc800078ec0ff */
[----:B------:R-:W-:Y:S01]  /*0d20*/  LOP3.LUT R0, R0, 0x7f800000, RZ, 0xfc, !PT ;  /* 0x7f80000000007812 */ /* 0x000fe200078efcff */
[----:B------:R-:W-:Y:S06]  /*0d30*/  BRA `(.L_x_17) ;  /* 0x0000000000047947 */ /* 0x000fec0003800000 */
.L_x_15:
[----:B------:R-:W-:-:S07]  /*0d40*/  IMAD R0, R8, 0x800000, R0 ;  /* 0x0080000008007824 */ /* 0x000fce00078e0200 */
.L_x_17:
[----:B------:R-:W-:Y:S05]  /*0d50*/  BSYNC.RECONVERGENT B2 ;  /* 0x0000000000027941 */ /* 0x000fea0003800200 */
.L_x_14:
[----:B------:R-:W-:Y:S05]  /*0d60*/  BRA `(.L_x_18) ;  /* 0x0000000000207947 */ /* 0x000fea0003800000 */
.L_x_13:
[----:B------:R-:W-:-:S04]  /*0d70*/  LOP3.LUT R0, R3, 0x80000000, R0, 0x48, !PT ;  /* 0x8000000003007812 */ /* 0x000fc800078e4800 */
[----:B------:R-:W-:Y:S01]  /*0d80*/  LOP3.LUT R0, R0, 0x7f800000, RZ, 0xfc, !PT ;  /* 0x7f80000000007812 */ /* 0x000fe200078efcff */
[----:B------:R-:W-:Y:S06]  /*0d90*/  BRA `(.L_x_18) ;  /* 0x0000000000147947 */ /* 0x000fec0003800000 */
.L_x_12:
[----:B------:R-:W-:Y:S01]  /*0da0*/  LOP3.LUT R0, R3, 0x80000000, R0, 0x48, !PT ;  /* 0x8000000003007812 */ /* 0x000fe200078e4800 */
[----:B------:R-:W-:Y:S06]  /*0db0*/  BRA `(.L_x_18) ;  /* 0x00000000000c7947 */ /* 0x000fec0003800000 */
.L_x_11:
[----:B------:R-:W0:Y:S01]  /*0dc0*/  MUFU.RSQ R0, -QNAN ;  /* 0xffc0000000007908 */ /* 0x000e220000001400 */
[----:B------:R-:W-:Y:S05]  /*0dd0*/  BRA `(.L_x_18) ;  /* 0x0000000000047947 */ /* 0x000fea0003800000 */
.L_x_10:
[----:B------:R-:W-:-:S07]  /*0de0*/  FADD.FTZ R0, R0, R3 ;  /* 0x0000000300007221 */ /* 0x000fce0000010000 */
.L_x_18:
[----:B------:R-:W-:Y:S05]  /*0df0*/  BSYNC.RECONVERGENT B1 ;  /* 0x0000000000017941 */ /* 0x000fea0003800200 */
.L_x_8:
[----:B------:R-:W-:Y:S01]  /*0e00*/  IMAD.MOV.U32 R7, RZ, RZ, 0x0 ;  /* 0x00000000ff077424 */ /* 0x000fe200078e00ff */
[----:B0-----:R-:W-:-:S03]  /*0e10*/  MOV R3, R0 ;  /* 0x0000000000037202 */ /* 0x001fc60000000f00 */
[----:B------:R-:W-:Y:S05]  /*0e20*/  RET.REL.NODEC R6 `(compute_mandelbrot) ;  /* 0xfffffff006747950 */ /* 0x000fea0003c3ffff */
.L_x_19:
[----:B------:R-:W-:-:S00]  /*0e30*/  BRA `(.L_x_19) ;  /* 0xfffffffc00fc7947 */ /* 0x000fc0000383ffff */
[----:B------:R-:W-:-:S00]  /*0e40*/  NOP ;  /* 0x0000000000007918 */ /* 0x000fc00000000000 */
        /* <DEDUP_REMOVED lines=11> */
.L_x_20:


//--------------------- .nv.shared.reserved.0     --------------------------
	.section	.nv.shared.reserved.0,"aw",@nobits
	.weak		__nv_reservedSMEM_offset_0_alias
	.size		__nv_reservedSMEM_offset_0_alias, 0, 64
	.other		__nv_reservedSMEM_offset_0_alias,@"STO_CUDA_RESERVED_SHARED STV_DEFAULT"
__nv_reservedSMEM_offset_0_alias:
	.zero		0
	.zero		64


//--------------------- .nv.constant0.compute_mandelbrot --------------------------
	.section	.nv.constant0.compute_mandelbrot,"a",@progbits
	.sectionflags	@""
	.align	4
.nv.constant0.compute_mandelbrot:
	.zero		904


//--------------------- SYMBOLS --------------------------

	.type		.nv.reservedSmem.offset0,@object
	.size		.nv.reservedSmem.offset0,0x4
